//
// Generated by NVIDIA NVVM Compiler
//
// Compiler Build ID: CL-36424714
// Cuda compilation tools, release 13.0, V13.0.88
// Based on NVVM 20.0.0
//

.version 9.0
.target sm_100
.address_size 64

	// .globl	_Z15matrixMulKernelPfS_S_iii
.extern .func __assertfail
(
	.param .b64 __assertfail_param_0,
	.param .b64 __assertfail_param_1,
	.param .b32 __assertfail_param_2,
	.param .b64 __assertfail_param_3,
	.param .b64 __assertfail_param_4
)
;
.global .align 1 .b8 __unnamed_1[63] = {118, 111, 105, 100, 32, 109, 97, 116, 114, 105, 120, 77, 117, 108, 75, 101, 114, 110, 101, 108, 40, 102, 108, 111, 97, 116, 32, 42, 44, 32, 102, 108, 111, 97, 116, 32, 42, 44, 32, 102, 108, 111, 97, 116, 32, 42, 44, 32, 105, 110, 116, 44, 32, 105, 110, 116, 44, 32, 105, 110, 116, 41};
// _ZZ15matrixMulKernelPfS_S_iiiE4sh_A has been demoted
// _ZZ15matrixMulKernelPfS_S_iiiE4sh_B has been demoted
.global .align 1 .b8 $str[25] = {84, 73, 76, 69, 95, 87, 73, 68, 84, 72, 32, 61, 61, 32, 98, 108, 111, 99, 107, 68, 105, 109, 46, 120};
.global .align 1 .b8 $str$1[27] = {47, 116, 109, 112, 47, 115, 97, 115, 115, 95, 99, 117, 95, 110, 110, 113, 53, 117, 54, 108, 113, 47, 107, 46, 99, 117};
.global .align 1 .b8 $str$2[25] = {84, 73, 76, 69, 95, 87, 73, 68, 84, 72, 32, 61, 61, 32, 98, 108, 111, 99, 107, 68, 105, 109, 46, 121};

.visible .entry _Z15matrixMulKernelPfS_S_iii(
	.param .u64 .ptr .align 1 _Z15matrixMulKernelPfS_S_iii_param_0,
	.param .u64 .ptr .align 1 _Z15matrixMulKernelPfS_S_iii_param_1,
	.param .u64 .ptr .align 1 _Z15matrixMulKernelPfS_S_iii_param_2,
	.param .u32 _Z15matrixMulKernelPfS_S_iii_param_3,
	.param .u32 _Z15matrixMulKernelPfS_S_iii_param_4,
	.param .u32 _Z15matrixMulKernelPfS_S_iii_param_5
)
{
	.reg .pred 	%p<13>;
	.reg .b32 	%r<39>;
	.reg .b32 	%f<67>;
	.reg .b64 	%rd<25>;
	// demoted variable
	.shared .align 4 .b8 _ZZ15matrixMulKernelPfS_S_iiiE4sh_A[1024];
	// demoted variable
	.shared .align 4 .b8 _ZZ15matrixMulKernelPfS_S_iiiE4sh_B[1024];
	ld.param.u64 	%rd3, [_Z15matrixMulKernelPfS_S_iii_param_0];
	ld.param.u64 	%rd4, [_Z15matrixMulKernelPfS_S_iii_param_1];
	ld.param.u64 	%rd5, [_Z15matrixMulKernelPfS_S_iii_param_2];
	ld.param.u32 	%r15, [_Z15matrixMulKernelPfS_S_iii_param_3];
	ld.param.u32 	%r16, [_Z15matrixMulKernelPfS_S_iii_param_4];
	ld.param.u32 	%r17, [_Z15matrixMulKernelPfS_S_iii_param_5];
	mov.u32 	%r18, %ntid.x;
	setp.eq.s32 	%p1, %r18, 16;
	@%p1 bra 	$L__BB0_2;
	mov.u64 	%rd6, $str;
	cvta.global.u64 	%rd7, %rd6;
	mov.u64 	%rd8, $str$1;
	cvta.global.u64 	%rd9, %rd8;
	mov.u64 	%rd10, __unnamed_1;
	cvta.global.u64 	%rd11, %rd10;
	{ // callseq 0, 0
	.param .b64 param0;
	st.param.b64 	[param0], %rd7;
	.param .b64 param1;
	st.param.b64 	[param1], %rd9;
	.param .b32 param2;
	st.param.b32 	[param2], 91;
	.param .b64 param3;
	st.param.b64 	[param3], %rd11;
	.param .b64 param4;
	st.param.b64 	[param4], 1;
	call.uni 
	__assertfail, 
	(
	param0, 
	param1, 
	param2, 
	param3, 
	param4
	);
	} // callseq 0
$L__BB0_2:
	mov.u32 	%r19, %ntid.y;
	setp.eq.s32 	%p2, %r19, 16;
	@%p2 bra 	$L__BB0_4;
	mov.u64 	%rd12, $str$2;
	cvta.global.u64 	%rd13, %rd12;
	mov.u64 	%rd14, $str$1;
	cvta.global.u64 	%rd15, %rd14;
	mov.u64 	%rd16, __unnamed_1;
	cvta.global.u64 	%rd17, %rd16;
	{ // callseq 1, 0
	.param .b64 param0;
	st.param.b64 	[param0], %rd13;
	.param .b64 param1;
	st.param.b64 	[param1], %rd15;
	.param .b32 param2;
	st.param.b32 	[param2], 92;
	.param .b64 param3;
	st.param.b64 	[param3], %rd17;
	.param .b64 param4;
	st.param.b64 	[param4], 1;
	call.uni 
	__assertfail, 
	(
	param0, 
	param1, 
	param2, 
	param3, 
	param4
	);
	} // callseq 1
$L__BB0_4:
	mov.u32 	%r20, %ctaid.y;
	mov.u32 	%r21, %ctaid.x;
	mov.u32 	%r1, %tid.x;
	mov.u32 	%r2, %tid.y;
	shl.b32 	%r22, %r20, 4;
	add.s32 	%r3, %r22, %r2;
	shl.b32 	%r23, %r21, 4;
	add.s32 	%r4, %r23, %r1;
	setp.lt.s32 	%p3, %r15, 16;
	mov.f32 	%f66, 0f00000000;
	@%p3 bra 	$L__BB0_12;
	shl.b32 	%r25, %r2, 6;
	mov.u32 	%r26, _ZZ15matrixMulKernelPfS_S_iiiE4sh_A;
	add.s32 	%r5, %r26, %r25;
	shl.b32 	%r27, %r1, 2;
	add.s32 	%r6, %r5, %r27;
	mul.lo.s32 	%r7, %r15, %r3;
	mov.u32 	%r28, _ZZ15matrixMulKernelPfS_S_iiiE4sh_B;
	add.s32 	%r9, %r28, %r27;
	add.s32 	%r8, %r9, %r25;
	cvta.to.global.u64 	%rd1, %rd3;
	cvta.to.global.u64 	%rd2, %rd4;
	shr.s32 	%r29, %r15, 31;
	shr.u32 	%r30, %r29, 28;
	add.s32 	%r31, %r15, %r30;
	shr.s32 	%r32, %r31, 4;
	cvt.rn.f32.s32 	%f1, %r32;
	mov.f32 	%f66, 0f00000000;
	mov.b32 	%r38, 0;
$L__BB0_6:
	setp.ge.u32 	%p4, %r3, %r15;
	shl.b32 	%r11, %r38, 4;
	add.s32 	%r33, %r11, %r1;
	setp.ge.s32 	%p5, %r33, %r15;
	mov.f32 	%f64, 0f00000000;
	or.pred  	%p6, %p4, %p5;
	@%p6 bra 	$L__BB0_8;
	add.s32 	%r34, %r33, %r7;
	mul.wide.u32 	%rd18, %r34, 4;
	add.s64 	%rd19, %rd1, %rd18;
	ld.global.f32 	%f64, [%rd19];
$L__BB0_8:
	setp.ge.s32 	%p7, %r4, %r16;
	st.shared.f32 	[%r6], %f64;
	mov.f32 	%f65, 0f00000000;
	@%p7 bra 	$L__BB0_11;
	add.s32 	%r35, %r11, %r2;
	mad.lo.s32 	%r13, %r35, %r16, %r4;
	setp.ge.s32 	%p8, %r13, %r16;
	@%p8 bra 	$L__BB0_11;
	mul.wide.s32 	%rd20, %r13, 4;
	add.s64 	%rd21, %rd2, %rd20;
	ld.global.f32 	%f65, [%rd21];
$L__BB0_11:
	st.shared.f32 	[%r8], %f65;
	bar.sync 	0;
	ld.shared.f32 	%f14, [%r5];
	ld.shared.f32 	%f15, [%r9];
	fma.rn.f32 	%f16, %f14, %f15, %f66;
	ld.shared.f32 	%f17, [%r5+4];
	ld.shared.f32 	%f18, [%r9+64];
	fma.rn.f32 	%f19, %f17, %f18, %f16;
	ld.shared.f32 	%f20, [%r5+8];
	ld.shared.f32 	%f21, [%r9+128];
	fma.rn.f32 	%f22, %f20, %f21, %f19;
	ld.shared.f32 	%f23, [%r5+12];
	ld.shared.f32 	%f24, [%r9+192];
	fma.rn.f32 	%f25, %f23, %f24, %f22;
	ld.shared.f32 	%f26, [%r5+16];
	ld.shared.f32 	%f27, [%r9+256];
	fma.rn.f32 	%f28, %f26, %f27, %f25;
	ld.shared.f32 	%f29, [%r5+20];
	ld.shared.f32 	%f30, [%r9+320];
	fma.rn.f32 	%f31, %f29, %f30, %f28;
	ld.shared.f32 	%f32, [%r5+24];
	ld.shared.f32 	%f33, [%r9+384];
	fma.rn.f32 	%f34, %f32, %f33, %f31;
	ld.shared.f32 	%f35, [%r5+28];
	ld.shared.f32 	%f36, [%r9+448];
	fma.rn.f32 	%f37, %f35, %f36, %f34;
	ld.shared.f32 	%f38, [%r5+32];
	ld.shared.f32 	%f39, [%r9+512];
	fma.rn.f32 	%f40, %f38, %f39, %f37;
	ld.shared.f32 	%f41, [%r5+36];
	ld.shared.f32 	%f42, [%r9+576];
	fma.rn.f32 	%f43, %f41, %f42, %f40;
	ld.shared.f32 	%f44, [%r5+40];
	ld.shared.f32 	%f45, [%r9+640];
	fma.rn.f32 	%f46, %f44, %f45, %f43;
	ld.shared.f32 	%f47, [%r5+44];
	ld.shared.f32 	%f48, [%r9+704];
	fma.rn.f32 	%f49, %f47, %f48, %f46;
	ld.shared.f32 	%f50, [%r5+48];
	ld.shared.f32 	%f51, [%r9+768];
	fma.rn.f32 	%f52, %f50, %f51, %f49;
	ld.shared.f32 	%f53, [%r5+52];
	ld.shared.f32 	%f54, [%r9+832];
	fma.rn.f32 	%f55, %f53, %f54, %f52;
	ld.shared.f32 	%f56, [%r5+56];
	ld.shared.f32 	%f57, [%r9+896];
	fma.rn.f32 	%f58, %f56, %f57, %f55;
	ld.shared.f32 	%f59, [%r5+60];
	ld.shared.f32 	%f60, [%r9+960];
	fma.rn.f32 	%f66, %f59, %f60, %f58;
	bar.sync 	0;
	add.s32 	%r38, %r38, 1;
	cvt.rn.f32.u32 	%f61, %r38;
	setp.gt.f32 	%p9, %f1, %f61;
	@%p9 bra 	$L__BB0_6;
$L__BB0_12:
	setp.ge.s32 	%p10, %r3, %r15;
	setp.ge.s32 	%p11, %r4, %r17;
	or.pred  	%p12, %p10, %p11;
	@%p12 bra 	$L__BB0_14;
	mad.lo.s32 	%r37, %r17, %r3, %r4;
	cvta.to.global.u64 	%rd22, %rd5;
	mul.wide.u32 	%rd23, %r37, 4;
	add.s64 	%rd24, %rd22, %rd23;
	st.global.f32 	[%rd24], %f66;
$L__BB0_14:
	ret;

}


// ===== COMPILED SASS (sm_100) =====

	.target	sm_100

	.elftype	@"ET_EXEC"


//--------------------- .note.nv.tkinfo           --------------------------
	.section	.note.nv.tkinfo,"",@"SHT_NOTE"
	.sectionflags	@"SHF_NOTE_NV_TKINFO"
	.tkinfo
        /*0018*/ 	.word	0x00000002
        /*0030*/ 	.string	""
        /*0030*/ 	.string	"ptxas"
        /*0030*/ 	.string	"Cuda compilation tools, release 13.0, V13.0.88"
        /*0030*/ 	.string	"Build cuda_13.0.r13.0/compiler.36424714_0"
        /*0030*/ 	.string	"-arch sm_100 -m 64 "



//--------------------- .note.nv.cuinfo           --------------------------
	.section	.note.nv.cuinfo,"",@"SHT_NOTE"
	.sectionflags	@"SHF_NOTE_NV_CUINFO"
        /*0018*/ 	.short	0x0002
        /*001a*/ 	.short	0x0064
        /*001c*/ 	.short	0x0082
	.zero		2


//--------------------- .nv.info                  --------------------------
	.section	.nv.info,"",@"SHT_CUDA_INFO"
	.align	4


	//----- nvinfo : EIATTR_REGCOUNT
	.align		4
        /*0000*/ 	.byte	0x04, 0x2f
        /*0002*/ 	.short	(.L_5 - .L_4)
	.align		4
.L_4:
        /*0004*/ 	.word	index@(_Z15matrixMulKernelPfS_S_iii)
        /*0008*/ 	.word	0x00000020


	//----- nvinfo : EIATTR_FRAME_SIZE
	.align		4
.L_5:
        /*000c*/ 	.byte	0x04, 0x11
        /*000e*/ 	.short	(.L_7 - .L_6)
	.align		4
.L_6:
        /*0010*/ 	.word	index@(_Z15matrixMulKernelPfS_S_iii)
        /*0014*/ 	.word	0x00000000


	//----- nvinfo : EIATTR_MIN_STACK_SIZE
	.align		4
.L_7:
        /*0018*/ 	.byte	0x04, 0x12
        /*001a*/ 	.short	(.L_9 - .L_8)
	.align		4
.L_8:
        /*001c*/ 	.word	index@(_Z15matrixMulKernelPfS_S_iii)
        /*0020*/ 	.word	0x00000000
.L_9:


//--------------------- .nv.compat                --------------------------
	.section	.nv.compat,"",@"SHT_CUDA_COMPAT_INFO"
	.align	4
        /*0000*/ 	.byte	0x02, 0x09, 0x00, 0x00, 0x02, 0x02, 0x01, 0x00, 0x02, 0x05, 0x05, 0x00, 0x03, 0x07, 0x01, 0x01
        /*0010*/ 	.byte	0x02, 0x03, 0x00, 0x00, 0x02, 0x06, 0x01, 0x00, 0x04, 0x0b, 0x08, 0x00, 0x09, 0x00, 0x00, 0x00
        /*0020*/ 	.byte	0x00, 0x00, 0x00, 0x00


//--------------------- .nv.info._Z15matrixMulKernelPfS_S_iii --------------------------
	.section	.nv.info._Z15matrixMulKernelPfS_S_iii,"",@"SHT_CUDA_INFO"
	.sectionflags	@""
	.align	4


	//----- nvinfo : EIATTR_CUDA_API_VERSION
	.align		4
        /*0000*/ 	.byte	0x04, 0x37
        /*0002*/ 	.short	(.L_11 - .L_10)
.L_10:
        /*0004*/ 	.word	0x00000082


	//----- nvinfo : EIATTR_KPARAM_INFO
	.align		4
.L_11:
        /*0008*/ 	.byte	0x04, 0x17
        /*000a*/ 	.short	(.L_13 - .L_12)
.L_12:
        /*000c*/ 	.word	0x00000000
        /*0010*/ 	.short	0x0005
        /*0012*/ 	.short	0x0020
        /*0014*/ 	.byte	0x00, 0xf0, 0x11, 0x00


	//----- nvinfo : EIATTR_KPARAM_INFO
	.align		4
.L_13:
        /*0018*/ 	.byte	0x04, 0x17
        /*001a*/ 	.short	(.L_15 - .L_14)
.L_14:
        /*001c*/ 	.word	0x00000000
        /*0020*/ 	.short	0x0004
        /*0022*/ 	.short	0x001c
        /*0024*/ 	.byte	0x00, 0xf0, 0x11, 0x00


	//----- nvinfo : EIATTR_KPARAM_INFO
	.align		4
.L_15:
        /*0028*/ 	.byte	0x04, 0x17
        /*002a*/ 	.short	(.L_17 - .L_16)
.L_16:
        /*002c*/ 	.word	0x00000000
        /*0030*/ 	.short	0x0003
        /*0032*/ 	.short	0x0018
        /*0034*/ 	.byte	0x00, 0xf0, 0x11, 0x00


	//----- nvinfo : EIATTR_KPARAM_INFO
	.align		4
.L_17:
        /*0038*/ 	.byte	0x04, 0x17
        /*003a*/ 	.short	(.L_19 - .L_18)
.L_18:
        /*003c*/ 	.word	0x00000000
        /*0040*/ 	.short	0x0002
        /*0042*/ 	.short	0x0010
        /*0044*/ 	.byte	0x00, 0xf5, 0x21, 0x00


	//----- nvinfo : EIATTR_KPARAM_INFO
	.align		4
.L_19:
        /*0048*/ 	.byte	0x04, 0x17
        /*004a*/ 	.short	(.L_21 - .L_20)
.L_20:
        /*004c*/ 	.word	0x00000000
        /*0050*/ 	.short	0x0001
        /*0052*/ 	.short	0x0008
        /*0054*/ 	.byte	0x00, 0xf5, 0x21, 0x00


	//----- nvinfo : EIATTR_KPARAM_INFO
	.align		4
.L_21:
        /*0058*/ 	.byte	0x04, 0x17
        /*005a*/ 	.short	(.L_23 - .L_22)
.L_22:
        /*005c*/ 	.word	0x00000000
        /*0060*/ 	.short	0x0000
        /*0062*/ 	.short	0x0000
        /*0064*/ 	.byte	0x00, 0xf5, 0x21, 0x00


	//----- nvinfo : EIATTR_SPARSE_MMA_MASK
	.align		4
.L_23:
        /*0068*/ 	.byte	0x03, 0x50
        /*006a*/ 	.short	0x0000


	//----- nvinfo : EIATTR_MAXREG_COUNT
	.align		4
        /*006c*/ 	.byte	0x03, 0x1b
        /*006e*/ 	.short	0x00ff


	//----- nvinfo : EIATTR_NUM_BARRIERS
	.align		4
        /*0070*/ 	.byte	0x02, 0x4c
        /*0072*/ 	.byte	0x01
	.zero		1


	//----- nvinfo : EIATTR_EXTERNS
	.align		4
        /*0074*/ 	.byte	0x04, 0x0f
        /*0076*/ 	.short	(.L_25 - .L_24)


	//   ....[0]....
	.align		4
.L_24:
        /*0078*/ 	.word	index@(__assertfail)


	//----- nvinfo : EIATTR_MERCURY_ISA_VERSION
	.align		4
.L_25:
        /*007c*/ 	.byte	0x03, 0x5f
        /*007e*/ 	.short	0x0101


	//----- nvinfo : EIATTR_VRC_CTA_INIT_COUNT
	.align		4
        /*0080*/ 	.byte	0x02, 0x4a
	.zero		1
	.zero		1


	//----- nvinfo : EIATTR_SYSCALL_OFFSETS
	.align		4
        /*0084*/ 	.byte	0x04, 0x46
        /*0086*/ 	.short	(.L_27 - .L_26)


	//   ....[0]....
.L_26:
        /*0088*/ 	.word	0x00000140


	//   ....[1]....
        /*008c*/ 	.word	0x00000270


	//----- nvinfo : EIATTR_EXIT_INSTR_OFFSETS
	.align		4
.L_27:
        /*0090*/ 	.byte	0x04, 0x1c
        /*0092*/ 	.short	(.L_29 - .L_28)


	//   ....[0]....
.L_28:
        /*0094*/ 	.word	0x000008d0


	//   ....[1]....
        /*0098*/ 	.word	0x00000940


	//----- nvinfo : EIATTR_CRS_STACK_SIZE
	.align		4
.L_29:
        /*009c*/ 	.byte	0x04, 0x1e
        /*009e*/ 	.short	(.L_31 - .L_30)
.L_30:
        /*00a0*/ 	.word	0x00000000


	//----- nvinfo : EIATTR_CBANK_PARAM_SIZE
	.align		4
.L_31:
        /*00a4*/ 	.byte	0x03, 0x19
        /*00a6*/ 	.short	0x0024


	//----- nvinfo : EIATTR_PARAM_CBANK
	.align		4
        /*00a8*/ 	.byte	0x04, 0x0a
        /*00aa*/ 	.short	(.L_33 - .L_32)
	.align		4
.L_32:
        /*00ac*/ 	.word	index@(.nv.constant0._Z15matrixMulKernelPfS_S_iii)
        /*00b0*/ 	.short	0x0380
        /*00b2*/ 	.short	0x0024


	//----- nvinfo : EIATTR_SW_WAR
	.align		4
.L_33:
        /*00b4*/ 	.byte	0x04, 0x36
        /*00b6*/ 	.short	(.L_35 - .L_34)
.L_34:
        /*00b8*/ 	.word	0x00000008
.L_35:


//--------------------- .nv.callgraph             --------------------------
	.section	.nv.callgraph,"",@"SHT_CUDA_CALLGRAPH"
	.align	4
	.sectionentsize	8
	.align		4
        /*0000*/ 	.word	0x00000000
	.align		4
        /*0004*/ 	.word	0xffffffff
	.align		4
        /*0008*/ 	.word	index@(_Z15matrixMulKernelPfS_S_iii)
	.align		4
        /*000c*/ 	.word	index@(__assertfail)
	.align		4
        /*0010*/ 	.word	0x00000000
	.align		4
        /*0014*/ 	.word	0xfffffffe
	.align		4
        /*0018*/ 	.word	0x00000000
	.align		4
        /*001c*/ 	.word	0xfffffffd
	.align		4
        /*0020*/ 	.word	0x00000000
	.align		4
        /*0024*/ 	.word	0xfffffffc


//--------------------- .nv.constant4             --------------------------
	.section	.nv.constant4,"a",@progbits
	.align	8
	.align		8
.nv.constant4:
        /*0000*/ 	.dword	__assertfail
	.align		8
        /*0008*/ 	.dword	__unnamed_1
	.align		8
        /*0010*/ 	.dword	$str
	.align		8
        /*0018*/ 	.dword	$str$1
	.align		8
        /*0020*/ 	.dword	$str$2


//--------------------- .text._Z15matrixMulKernelPfS_S_iii --------------------------
	.section	.text._Z15matrixMulKernelPfS_S_iii,"ax",@progbits
	.align	128
        .global         _Z15matrixMulKernelPfS_S_iii
        .type           _Z15matrixMulKernelPfS_S_iii,@function
        .size           _Z15matrixMulKernelPfS_S_iii,(.L_x_7 - _Z15matrixMulKernelPfS_S_iii)
        .other          _Z15matrixMulKernelPfS_S_iii,@"STO_CUDA_ENTRY STV_DEFAULT"
_Z15matrixMulKernelPfS_S_iii:
.text._Z15matrixMulKernelPfS_S_iii:
[----:B------:R-:W0:Y:S01]  /*0000*/  LDC R1, c[0x0][0x37c] ;  /* 0x0000df00ff017b82 */ /* 0x000e220000000800 */
[----:B------:R-:W1:Y:S01]  /*0010*/  LDCU UR4, c[0x0][0x360] ;  /* 0x00006c00ff0477ac */ /* 0x000e620008000800 */
[----:B------:R-:W2:Y:S01]  /*0020*/  LDCU UR36, c[0x0][0x398] ;  /* 0x00007300ff2477ac */ /* 0x000ea20008000800 */
[----:B-1----:R-:W-:-:S09]  /*0030*/  UISETP.NE.AND UP0, UPT, UR4, 0x10, UPT ;  /* 0x000000100400788c */ /* 0x002fd2000bf05270 */
[----:B--2---:R-:W-:Y:S05]  /*0040*/  BRA.U !UP0, `(.L_x_0) ;  /* 0x0000000108407547 */ /* 0x004fea000b800000 */
[----:B------:R-:W-:Y:S01]  /*0050*/  MOV R0, 0x0 ;  /* 0x0000000000007802 */ /* 0x000fe20000000f00 */
[----:B------:R-:W1:Y:S01]  /*0060*/  LDCU.64 UR4, c[0x4][0x10] ;  /* 0x01000200ff0477ac */ /* 0x000e620008000a00 */
[----:B------:R-:W-:Y:S02]  /*0070*/  HFMA2 R8, -RZ, RZ, 0, 5.424022674560546875e-06 ;  /* 0x0000005bff087431 */ /* 0x000fe400000001ff */
[----:B------:R-:W-:Y:S01]  /*0080*/  IMAD.MOV.U32 R12, RZ, RZ, 0x1 ;  /* 0x00000001ff0c7424 */ /* 0x000fe200078e00ff */
[----:B------:R2:W3:Y:S01]  /*0090*/  LDC.64 R2, c[0x4][R0] ;  /* 0x0100000000027b82 */ /* 0x0004e20000000a00 */
[----:B------:R-:W4:Y:S01]  /*00a0*/  LDCU.64 UR6, c[0x4][0x18] ;  /* 0x01000300ff0677ac */ /* 0x000f220008000a00 */
[----:B------:R-:W-:Y:S01]  /*00b0*/  MOV R13, RZ ;  /* 0x000000ff000d7202 */ /* 0x000fe20000000f00 */
[----:B------:R-:W5:Y:S01]  /*00c0*/  LDCU.64 UR8, c[0x4][0x8] ;  /* 0x01000100ff0877ac */ /* 0x000f620008000a00 */
[----:B-1----:R-:W-:Y:S02]  /*00d0*/  IMAD.U32 R4, RZ, RZ, UR4 ;  /* 0x00000004ff047e24 */ /* 0x002fe4000f8e00ff */
[----:B------:R-:W-:Y:S01]  /*00e0*/  IMAD.U32 R5, RZ, RZ, UR5 ;  /* 0x00000005ff057e24 */ /* 0x000fe2000f8e00ff */
[----:B----4-:R-:W-:Y:S01]  /*00f0*/  MOV R6, UR6 ;  /* 0x0000000600067c02 */ /* 0x010fe20008000f00 */
[----:B------:R-:W-:Y:S01]  /*0100*/  IMAD.U32 R7, RZ, RZ, UR7 ;  /* 0x00000007ff077e24 */ /* 0x000fe2000f8e00ff */
[----:B-----5:R-:W-:Y:S01]  /*0110*/  MOV R10, UR8 ;  /* 0x00000008000a7c02 */ /* 0x020fe20008000f00 */
[----:B--2---:R-:W-:-:S07]  /*0120*/  IMAD.U32 R11, RZ, RZ, UR9 ;  /* 0x00000009ff0b7e24 */ /* 0x004fce000f8e00ff */
[----:B------:R-:W-:-:S07]  /*0130*/  LEPC R20, `(.L_x_0) ;  /* 0x000000001014794e */ /* 0x000fce0000000000 */
[----:B0--3--:R-:W-:Y:S05]  /*0140*/  CALL.ABS.NOINC R2 ;  /* 0x0000000002007343 */ /* 0x009fea0003c00000 */
.L_x_0:
[----:B------:R-:W1:Y:S02]  /*0150*/  LDCU UR4, c[0x0][0x364] ;  /* 0x00006c80ff0477ac */ /* 0x000e640008000800 */
[----:B-1----:R-:W-:-:S09]  /*0160*/  UISETP.NE.AND UP0, UPT, UR4, 0x10, UPT ;  /* 0x000000100400788c */ /* 0x002fd2000bf05270 */
[----:B------:R-:W-:Y:S05]  /*0170*/  BRA.U !UP0, `(.L_x_1) ;  /* 0x0000000108407547 */ /* 0x000fea000b800000 */
[----:B------:R-:W-:Y:S01]  /*0180*/  MOV R0, 0x0 ;  /* 0x0000000000007802 */ /* 0x000fe20000000f00 */
[----:B------:R-:W1:Y:S01]  /*0190*/  LDCU.64 UR4, c[0x4][0x20] ;  /* 0x01000400ff0477ac */ /* 0x000e620008000a00 */
[----:B------:R-:W-:Y:S02]  /*01a0*/  HFMA2 R12, -RZ, RZ, 0, 5.9604644775390625e-08 ;  /* 0x00000001ff0c7431 */ /* 0x000fe400000001ff */
[----:B------:R-:W-:Y:S01]  /*01b0*/  IMAD.MOV.U32 R8, RZ, RZ, 0x5c ;  /* 0x0000005cff087424 */ /* 0x000fe200078e00ff */
[----:B------:R2:W3:Y:S01]  /*01c0*/  LDC.64 R2, c[0x4][R0] ;  /* 0x0100000000027b82 */ /* 0x0004e20000000a00 */
[----:B------:R-:W4:Y:S01]  /*01d0*/  LDCU.64 UR6, c[0x4][0x18] ;  /* 0x01000300ff0677ac */ /* 0x000f220008000a00 */
[----:B------:R-:W-:Y:S01]  /*01e0*/  IMAD.MOV.U32 R13, RZ, RZ, RZ ;  /* 0x000000ffff0d7224 */ /* 0x000fe200078e00ff */
[----:B------:R-:W5:Y:S01]  /*01f0*/  LDCU.64 UR8, c[0x4][0x8] ;  /* 0x01000100ff0877ac */ /* 0x000f620008000a00 */
[----:B-1----:R-:W-:Y:S01]  /*0200*/  IMAD.U32 R4, RZ, RZ, UR4 ;  /* 0x00000004ff047e24 */ /* 0x002fe2000f8e00ff */
[----:B------:R-:W-:Y:S01]  /*0210*/  MOV R5, UR5 ;  /* 0x0000000500057c02 */ /* 0x000fe20008000f00 */
[----:B----4-:R-:W-:Y:S01]  /*0220*/  IMAD.U32 R6, RZ, RZ, UR6 ;  /* 0x00000006ff067e24 */ /* 0x010fe2000f8e00ff */
[----:B------:R-:W-:Y:S01]  /*0230*/  MOV R7, UR7 ;  /* 0x0000000700077c02 */ /* 0x000fe20008000f00 */
[----:B-----5:R-:W-:Y:S01]  /*0240*/  IMAD.U32 R10, RZ, RZ, UR8 ;  /* 0x00000008ff0a7e24 */ /* 0x020fe2000f8e00ff */
[----:B--2---:R-:W-:-:S07]  /*0250*/  MOV R11, UR9 ;  /* 0x00000009000b7c02 */ /* 0x004fce0008000f00 */
[----:B------:R-:W-:-:S07]  /*0260*/  LEPC R20, `(.L_x_1) ;  /* 0x000000001014794e */ /* 0x000fce0000000000 */
[----:B0--3--:R-:W-:Y:S05]  /*0270*/  CALL.ABS.NOINC R2 ;  /* 0x0000000002007343 */ /* 0x009fea0003c00000 */
.L_x_1:
[----:B------:R-:W1:Y:S01]  /*0280*/  LDCU UR4, c[0x0][0x398] ;  /* 0x00007300ff0477ac */ /* 0x000e620008000800 */
[----:B------:R-:W2:Y:S01]  /*0290*/  S2R R3, SR_CTAID.Y ;  /* 0x0000000000037919 */ /* 0x000ea20000002600 */
[----:B------:R-:W3:Y:S01]  /*02a0*/  LDC.64 R24, c[0x0][0x358] ;  /* 0x0000d600ff187b82 */ /* 0x000ee20000000a00 */
[----:B------:R-:W-:Y:S01]  /*02b0*/  IMAD.MOV.U32 R11, RZ, RZ, RZ ;  /* 0x000000ffff0b7224 */ /* 0x000fe200078e00ff */
[----:B------:R-:W2:Y:S01]  /*02c0*/  S2R R6, SR_TID.Y ;  /* 0x0000000000067919 */ /* 0x000ea20000002200 */
[----:B------:R-:W4:Y:S01]  /*02d0*/  S2R R7, SR_CTAID.X ;  /* 0x0000000000077919 */ /* 0x000f220000002500 */
[----:B------:R-:W4:Y:S01]  /*02e0*/  S2R R4, SR_TID.X ;  /* 0x0000000000047919 */ /* 0x000f220000002100 */
[----:B-1----:R-:W-:-:S04]  /*02f0*/  MOV R5, UR4 ;  /* 0x0000000400057c02 */ /* 0x002fc80008000f00 */
[----:B------:R-:W-:Y:S02]  /*0300*/  ISETP.GE.AND P0, PT, R5, 0x10, PT ;  /* 0x000000100500780c */ /* 0x000fe40003f06270 */
[----:B--2---:R-:W-:Y:S01]  /*0310*/  LEA R2, R3, R6, 0x4 ;  /* 0x0000000603027211 */ /* 0x004fe200078e20ff */
[----:B----4-:R-:W-:-:S10]  /*0320*/  IMAD R3, R7, 0x10, R4 ;  /* 0x0000001007037824 */ /* 0x010fd400078e0204 */
[----:B------:R-:W-:Y:S05]  /*0330*/  @!P0 BRA `(.L_x_2) ;  /* 0x0000000400588947 */ /* 0x000fea0003800000 */
[----:B------:R-:W1:Y:S01]  /*0340*/  S2UR UR6, SR_CgaCtaId ;  /* 0x00000000000679c3 */ /* 0x000e620000008800 */
[----:B------:R-:W-:Y:S01]  /*0350*/  UMOV UR4, 0x400 ;  /* 0x0000040000047882 */ /* 0x000fe20000000000 */
[----:B------:R-:W-:Y:S01]  /*0360*/  SHF.R.S32.HI R8, RZ, 0x1f, R5 ;  /* 0x0000001fff087819 */ /* 0x000fe20000011405 */
[----:B------:R-:W-:Y:S01]  /*0370*/  UIADD3 UR5, UPT, UPT, UR4, 0x400, URZ ;  /* 0x0000040004057890 */ /* 0x000fe2000fffe0ff */
[----:B------:R-:W-:Y:S01]  /*0380*/  MOV R11, RZ ;  /* 0x000000ff000b7202 */ /* 0x000fe20000000f00 */
[----:B------:R-:W-:Y:S01]  /*0390*/  IMAD.MOV.U32 R19, RZ, RZ, RZ ;  /* 0x000000ffff137224 */ /* 0x000fe200078e00ff */
[----:B------:R-:W-:Y:S02]  /*03a0*/  LEA.HI R8, R8, R5, RZ, 0x4 ;  /* 0x0000000508087211 */ /* 0x000fe400078f20ff */
[----:B------:R-:W2:Y:S02]  /*03b0*/  LDC R0, c[0x0][0x39c] ;  /* 0x0000e700ff007b82 */ /* 0x000ea40000000800 */
[----:B------:R-:W-:-:S04]  /*03c0*/  SHF.R.S32.HI R8, RZ, 0x4, R8 ;  /* 0x00000004ff087819 */ /* 0x000fc80000011408 */
[----:B------:R-:W-:Y:S02]  /*03d0*/  I2FP.F32.S32 R16, R8 ;  /* 0x0000000800107245 */ /* 0x000fe40000201400 */
[----:B------:R-:W4:Y:S01]  /*03e0*/  LDC.64 R22, c[0x0][0x388] ;  /* 0x0000e200ff167b82 */ /* 0x000f220000000a00 */
[----:B-1----:R-:W-:Y:S02]  /*03f0*/  ULEA UR5, UR6, UR5, 0x18 ;  /* 0x0000000506057291 */ /* 0x002fe4000f8ec0ff */
[----:B------:R-:W-:-:S04]  /*0400*/  ULEA UR4, UR6, UR4, 0x18 ;  /* 0x0000000406047291 */ /* 0x000fc8000f8ec0ff */
[----:B------:R-:W-:Y:S02]  /*0410*/  LEA R17, R4, UR5, 0x2 ;  /* 0x0000000504117c11 */ /* 0x000fe4000f8e10ff */
[----:B------:R-:W-:-:S03]  /*0420*/  LEA R7, R6, UR4, 0x6 ;  /* 0x0000000406077c11 */ /* 0x000fc6000f8e30ff */
[----:B------:R-:W-:Y:S01]  /*0430*/  IMAD R20, R6, 0x40, R17 ;  /* 0x0000004006147824 */ /* 0x000fe200078e0211 */
[----:B------:R-:W-:-:S07]  /*0440*/  LEA R18, R4, R7, 0x2 ;  /* 0x0000000704127211 */ /* 0x000fce00078e10ff */
.L_x_5:
[----:B------:R-:W-:Y:S01]  /*0450*/  IMAD.U32 R5, RZ, RZ, UR36 ;  /* 0x00000024ff057e24 */ /* 0x000fe2000f8e00ff */
[----:B------:R-:W-:Y:S01]  /*0460*/  LEA R10, R19, R4, 0x4 ;  /* 0x00000004130a7211 */ /* 0x000fe200078e20ff */
[----:B------:R-:W-:-:S03]  /*0470*/  HFMA2 R13, -RZ, RZ, 0, 0 ;  /* 0x00000000ff0d7431 */ /* 0x000fc600000001ff */
[----:B------:R-:W-:-:S04]  /*0480*/  ISETP.GE.AND P0, PT, R10, R5, PT ;  /* 0x000000050a00720c */ /* 0x000fc80003f06270 */
[----:B------:R-:W-:-:S13]  /*0490*/  ISETP.GE.U32.OR P0, PT, R2, R5, P0 ;  /* 0x000000050200720c */ /* 0x000fda0000706470 */
[----:B------:R-:W1:Y:S01]  /*04a0*/  @!P0 LDC.64 R8, c[0x0][0x380] ;  /* 0x0000e000ff088b82 */ /* 0x000e620000000a00 */
[----:B---3--:R-:W-:Y:S01]  /*04b0*/  @!P0 R2UR UR4, R24 ;  /* 0x00000000180482ca */ /* 0x008fe200000e0000 */
[----:B------:R-:W-:Y:S01]  /*04c0*/  @!P0 IMAD R15, R2, R5, R10 ;  /* 0x00000005020f8224 */ /* 0x000fe200078e020a */
[----:B------:R-:W-:-:S03]  /*04d0*/  @!P0 R2UR UR5, R25 ;  /* 0x00000000190582ca */ /* 0x000fc600000e0000 */
[----:B-1----:R-:W-:-:S10]  /*04e0*/  @!P0 IMAD.WIDE.U32 R8, R15, 0x4, R8 ;  /* 0x000000040f088825 */ /* 0x002fd400078e0008 */
[----:B------:R-:W3:Y:S01]  /*04f0*/  @!P0 LDG.E R13, desc[UR4][R8.64] ;  /* 0x00000004080d8981 */ /* 0x000ee2000c1e1900 */
[----:B--2---:R-:W-:Y:S01]  /*0500*/  ISETP.GE.AND P0, PT, R3, R0, PT ;  /* 0x000000000300720c */ /* 0x004fe20003f06270 */
[----:B------:R-:W-:Y:S01]  /*0510*/  BSSY.RECONVERGENT B0, `(.L_x_3) ;  /* 0x000000c000007945 */ /* 0x000fe20003800200 */
[----:B------:R-:W-:Y:S01]  /*0520*/  IMAD.MOV.U32 R21, RZ, RZ, RZ ;  /* 0x000000ffff157224 */ /* 0x000fe200078e00ff */
[----:B---3--:R1:W-:Y:S10]  /*0530*/  STS [R18], R13 ;  /* 0x0000000d12007388 */ /* 0x0083f40000000800 */
[----:B------:R-:W-:Y:S05]  /*0540*/  @P0 BRA `(.L_x_4) ;  /* 0x0000000000200947 */ /* 0x000fea0003800000 */
[----:B------:R-:W-:-:S05]  /*0550*/  LEA R8, R19, R6, 0x4 ;  /* 0x0000000613087211 */ /* 0x000fca00078e20ff */
[----:B------:R-:W-:-:S05]  /*0560*/  IMAD R9, R8, R0, R3 ;  /* 0x0000000008097224 */ /* 0x000fca00078e0203 */
[----:B------:R-:W-:-:S13]  /*0570*/  ISETP.GE.AND P0, PT, R9, R0, PT ;  /* 0x000000000900720c */ /* 0x000fda0003f06270 */
[----:B------:R-:W-:Y:S05]  /*0580*/  @P0 BRA `(.L_x_4) ;  /* 0x0000000000100947 */ /* 0x000fea0003800000 */
[----:B------:R-:W-:Y:S01]  /*0590*/  R2UR UR4, R24 ;  /* 0x00000000180472ca */ /* 0x000fe200000e0000 */
[----:B----4-:R-:W-:Y:S01]  /*05a0*/  IMAD.WIDE R8, R9, 0x4, R22 ;  /* 0x0000000409087825 */ /* 0x010fe200078e0216 */
[----:B------:R-:W-:-:S13]  /*05b0*/  R2UR UR5, R25 ;  /* 0x00000000190572ca */ /* 0x000fda00000e0000 */
[----:B------:R2:W5:Y:S02]  /*05c0*/  LDG.E R21, desc[UR4][R8.64] ;  /* 0x0000000408157981 */ /* 0x000564000c1e1900 */
.L_x_4:
[----:B------:R-:W-:Y:S05]  /*05d0*/  BSYNC.RECONVERGENT B0 ;  /* 0x0000000000007941 */ /* 0x000fea0003800200 */
.L_x_3:
[----:B-----5:R-:W-:Y:S01]  /*05e0*/  STS [R20], R21 ;  /* 0x0000001514007388 */ /* 0x020fe20000000800 */
[----:B------:R-:W-:Y:S05]  /*05f0*/  WARPSYNC.ALL ;  /* 0x0000000000007948 */ /* 0x000fea0003800000 */
[----:B------:R-:W-:Y:S01]  /*0600*/  BAR.SYNC.DEFER_BLOCKING 0x0 ;  /* 0x0000000000007b1d */ /* 0x000fe20000010000 */
[----:B------:R-:W-:-:S05]  /*0610*/  VIADD R19, R19, 0x1 ;  /* 0x0000000113137836 */ /* 0x000fca0000000000 */
[----:B--2---:R-:W-:Y:S04]  /*0620*/  LDS R8, [R17] ;  /* 0x0000000011087984 */ /* 0x004fe80000000800 */
[----:B-1----:R-:W1:Y:S04]  /*0630*/  LDS.128 R12, [R7] ;  /* 0x00000000070c7984 */ /* 0x002e680000000c00 */
[----:B------:R-:W2:Y:S04]  /*0640*/  LDS R9, [R17+0x40] ;  /* 0x0000400011097984 */ /* 0x000ea80000000800 */
[----:B------:R-:W3:Y:S04]  /*0650*/  LDS R10, [R17+0x80] ;  /* 0x00008000110a7984 */ /* 0x000ee80000000800 */
[----:B------:R-:W0:Y:S04]  /*0660*/  LDS R26, [R17+0xc0] ;  /* 0x0000c000111a7984 */ /* 0x000e280000000800 */
[----:B------:R-:W-:Y:S04]  /*0670*/  LDS R29, [R17+0x140] ;  /* 0x00014000111d7984 */ /* 0x000fe80000000800 */
[----:B------:R-:W-:Y:S01]  /*0680*/  LDS R21, [R17+0x180] ;  /* 0x0001800011157984 */ /* 0x000fe20000000800 */
[----:B-1----:R-:W-:-:S04]  /*0690*/  FFMA R8, R12, R8, R11 ;  /* 0x000000080c087223 */ /* 0x002fc8000000000b */
[----:B--2---:R-:W-:Y:S02]  /*06a0*/  FFMA R9, R9, R13, R8 ;  /* 0x0000000d09097223 */ /* 0x004fe40000000008 */
[----:B------:R-:W-:Y:S02]  /*06b0*/  LDS R13, [R17+0x100] ;  /* 0x00010000110d7984 */ /* 0x000fe40000000800 */
[----:B---3--:R-:W-:Y:S02]  /*06c0*/  FFMA R27, R10, R14, R9 ;  /* 0x0000000e0a1b7223 */ /* 0x008fe40000000009 */
[----:B------:R-:W1:Y:S02]  /*06d0*/  LDS.128 R8, [R7+0x10] ;  /* 0x0000100007087984 */ /* 0x000e640000000c00 */
[----:B0-----:R-:W-:Y:S02]  /*06e0*/  FFMA R15, R26, R15, R27 ;  /* 0x0000000f1a0f7223 */ /* 0x001fe4000000001b */
[----:B------:R-:W0:Y:S02]  /*06f0*/  LDS R26, [R17+0x1c0] ;  /* 0x0001c000111a7984 */ /* 0x000e240000000800 */
[----:B-1----:R-:W-:-:S02]  /*0700*/  FFMA R8, R8, R13, R15 ;  /* 0x0000000d08087223 */ /* 0x002fc4000000000f */
[----:B------:R-:W-:Y:S02]  /*0710*/  LDS.128 R12, [R7+0x20] ;  /* 0x00002000070c7984 */ /* 0x000fe40000000c00 */
[----:B------:R-:W-:Y:S02]  /*0720*/  FFMA R8, R29, R9, R8 ;  /* 0x000000091d087223 */ /* 0x000fe40000000008 */
[----:B------:R-:W1:Y:S02]  /*0730*/  LDS R9, [R17+0x200] ;  /* 0x0002000011097984 */ /* 0x000e640000000800 */
[----:B------:R-:W-:Y:S02]  /*0740*/  FFMA R27, R21, R10, R8 ;  /* 0x0000000a151b7223 */ /* 0x000fe40000000008 */
[----:B------:R-:W2:Y:S02]  /*0750*/  LDS R29, [R17+0x240] ;  /* 0x00024000111d7984 */ /* 0x000ea40000000800 */
[----:B0-----:R-:W-:-:S02]  /*0760*/  FFMA R11, R26, R11, R27 ;  /* 0x0000000b1a0b7223 */ /* 0x001fc4000000001b */
[----:B------:R-:W0:Y:S04]  /*0770*/  LDS R21, [R17+0x280] ;  /* 0x0002800011157984 */ /* 0x000e280000000800 */
[----:B------:R-:W3:Y:S01]  /*0780*/  LDS R26, [R17+0x2c0] ;  /* 0x0002c000111a7984 */ /* 0x000ee20000000800 */
[----:B-1----:R-:W-:-:S03]  /*0790*/  FFMA R12, R12, R9, R11 ;  /* 0x000000090c0c7223 */ /* 0x002fc6000000000b */
[----:B------:R-:W-:Y:S01]  /*07a0*/  LDS.128 R8, [R7+0x30] ;  /* 0x0000300007087984 */ /* 0x000fe20000000c00 */
[----:B--2---:R-:W-:-:S03]  /*07b0*/  FFMA R12, R29, R13, R12 ;  /* 0x0000000d1d0c7223 */ /* 0x004fc6000000000c */
[----:B------:R-:W1:Y:S01]  /*07c0*/  LDS R13, [R17+0x300] ;  /* 0x00030000110d7984 */ /* 0x000e620000000800 */
[----:B0-----:R-:W-:-:S03]  /*07d0*/  FFMA R21, R21, R14, R12 ;  /* 0x0000000e15157223 */ /* 0x001fc6000000000c */
[----:B------:R-:W0:Y:S01]  /*07e0*/  LDS R12, [R17+0x340] ;  /* 0x00034000110c7984 */ /* 0x000e220000000800 */
[----:B---3--:R-:W-:-:S03]  /*07f0*/  FFMA R15, R26, R15, R21 ;  /* 0x0000000f1a0f7223 */ /* 0x008fc60000000015 */
[----:B------:R-:W2:Y:S04]  /*0800*/  LDS R14, [R17+0x380] ;  /* 0x00038000110e7984 */ /* 0x000ea80000000800 */
[----:B------:R-:W3:Y:S01]  /*0810*/  LDS R21, [R17+0x3c0] ;  /* 0x0003c00011157984 */ /* 0x000ee20000000800 */
[----:B-1----:R-:W-:Y:S01]  /*0820*/  FFMA R13, R8, R13, R15 ;  /* 0x0000000d080d7223 */ /* 0x002fe2000000000f */
[----:B------:R-:W-:-:S03]  /*0830*/  I2FP.F32.U32 R15, R19 ;  /* 0x00000013000f7245 */ /* 0x000fc60000201000 */
[----:B0-----:R-:W-:Y:S01]  /*0840*/  FFMA R9, R12, R9, R13 ;  /* 0x000000090c097223 */ /* 0x001fe2000000000d */
[----:B------:R-:W-:Y:S01]  /*0850*/  BAR.SYNC.DEFER_BLOCKING 0x0 ;  /* 0x0000000000007b1d */ /* 0x000fe20000010000 */
[----:B------:R-:W-:Y:S02]  /*0860*/  FSETP.GT.AND P0, PT, R16, R15, PT ;  /* 0x0000000f1000720b */ /* 0x000fe40003f04000 */
[----:B--2---:R-:W-:-:S04]  /*0870*/  FFMA R10, R14, R10, R9 ;  /* 0x0000000a0e0a7223 */ /* 0x004fc80000000009 */
[----:B---3--:R-:W-:-:S07]  /*0880*/  FFMA R11, R21, R11, R10 ;  /* 0x0000000b150b7223 */ /* 0x008fce000000000a */
[----:B------:R-:W-:Y:S05]  /*0890*/  @P0 BRA `(.L_x_5) ;  /* 0xfffffff800ec0947 */ /* 0x000fea000383ffff */
.L_x_2:
[----:B------:R-:W1:Y:S02]  /*08a0*/  LDC R0, c[0x0][0x3a0] ;  /* 0x0000e800ff007b82 */ /* 0x000e640000000800 */
[----:B-1----:R-:W-:-:S04]  /*08b0*/  ISETP.GE.AND P0, PT, R3, R0, PT ;  /* 0x000000000300720c */ /* 0x002fc80003f06270 */
[----:B------:R-:W-:-:S13]  /*08c0*/  ISETP.GE.OR P0, PT, R2, R5, P0 ;  /* 0x000000050200720c */ /* 0x000fda0000706670 */
[----:B------:R-:W-:Y:S05]  /*08d0*/  @P0 EXIT ;  /* 0x000000000000094d */ /* 0x000fea0003800000 */
[----:B------:R-:W1:Y:S01]  /*08e0*/  LDC.64 R4, c[0x0][0x390] ;  /* 0x0000e400ff047b82 */ /* 0x000e620000000a00 */
[----:B---3--:R-:W-:Y:S01]  /*08f0*/  R2UR UR4, R24 ;  /* 0x00000000180472ca */ /* 0x008fe200000e0000 */
[----:B------:R-:W-:Y:S01]  /*0900*/  IMAD R3, R2, R0, R3 ;  /* 0x0000000002037224 */ /* 0x000fe200078e0203 */
[----:B------:R-:W-:-:S03]  /*0910*/  R2UR UR5, R25 ;  /* 0x00000000190572ca */ /* 0x000fc600000e0000 */
[----:B-1----:R-:W-:-:S10]  /*0920*/  IMAD.WIDE.U32 R2, R3, 0x4, R4 ;  /* 0x0000000403027825 */ /* 0x002fd400078e0004 */
[----:B------:R-:W-:Y:S01]  /*0930*/  STG.E desc[UR4][R2.64], R11 ;  /* 0x0000000b02007986 */ /* 0x000fe2000c101904 */
[----:B------:R-:W-:Y:S05]  /*0940*/  EXIT ;  /* 0x000000000000794d */ /* 0x000fea0003800000 */
.L_x_6:
[----:B------:R-:W-:-:S00]  /*0950*/  BRA `(.L_x_6) ;  /* 0xfffffffc00fc7947 */ /* 0x000fc0000383ffff */
[----:B------:R-:W-:-:S00]  /*0960*/  NOP ;  /* 0x0000000000007918 */ /* 0x000fc00000000000 */
        /* <DEDUP_REMOVED lines=9> */
.L_x_7:


//--------------------- .nv.global.init           --------------------------
	.section	.nv.global.init,"aw",@progbits
.nv.global.init:
	.type		$str$2,@object
	.size		$str$2,($str - $str$2)
$str$2:
        /*0000*/ 	.byte	0x54, 0x49, 0x4c, 0x45, 0x5f, 0x57, 0x49, 0x44, 0x54, 0x48, 0x20, 0x3d, 0x3d, 0x20, 0x62, 0x6c
        /*0010*/ 	.byte	0x6f, 0x63, 0x6b, 0x44, 0x69, 0x6d, 0x2e, 0x79, 0x00
	.type		$str,@object
	.size		$str,($str$1 - $str)
$str:
        /*0019*/ 	.byte	0x54, 0x49, 0x4c, 0x45, 0x5f, 0x57, 0x49, 0x44, 0x54, 0x48, 0x20, 0x3d, 0x3d, 0x20, 0x62, 0x6c
        /*0029*/ 	.byte	0x6f, 0x63, 0x6b, 0x44, 0x69, 0x6d, 0x2e, 0x78, 0x00
	.type		$str$1,@object
	.size		$str$1,(__unnamed_1 - $str$1)
$str$1:
        /*0032*/ 	.byte	0x2f, 0x74, 0x6d, 0x70, 0x2f, 0x73, 0x61, 0x73, 0x73, 0x5f, 0x63, 0x75, 0x5f, 0x6e, 0x6e, 0x71
        /*0042*/ 	.byte	0x35, 0x75, 0x36, 0x6c, 0x71, 0x2f, 0x6b, 0x2e, 0x63, 0x75, 0x00
	.type		__unnamed_1,@object
	.size		__unnamed_1,(.L_0 - __unnamed_1)
__unnamed_1:
        /*004d*/ 	.byte	0x76, 0x6f, 0x69, 0x64, 0x20, 0x6d, 0x61, 0x74, 0x72, 0x69, 0x78, 0x4d, 0x75, 0x6c, 0x4b, 0x65
        /*005d*/ 	.byte	0x72, 0x6e, 0x65, 0x6c, 0x28, 0x66, 0x6c, 0x6f, 0x61, 0x74, 0x20, 0x2a, 0x2c, 0x20, 0x66, 0x6c
        /*006d*/ 	.byte	0x6f, 0x61, 0x74, 0x20, 0x2a, 0x2c, 0x20, 0x66, 0x6c, 0x6f, 0x61, 0x74, 0x20, 0x2a, 0x2c, 0x20
        /*007d*/ 	.byte	0x69, 0x6e, 0x74, 0x2c, 0x20, 0x69, 0x6e, 0x74, 0x2c, 0x20, 0x69, 0x6e, 0x74, 0x29, 0x00
.L_0:


//--------------------- .nv.shared._Z15matrixMulKernelPfS_S_iii --------------------------
	.section	.nv.shared._Z15matrixMulKernelPfS_S_iii,"aw",@nobits
	.sectionflags	@""
	.align	4
.nv.shared._Z15matrixMulKernelPfS_S_iii:
	.zero		3072


//--------------------- .nv.shared.reserved.0     --------------------------
	.section	.nv.shared.reserved.0,"aw",@nobits
	.weak		__nv_reservedSMEM_offset_0_alias
	.size		__nv_reservedSMEM_offset_0_alias, 0, 64
	.other		__nv_reservedSMEM_offset_0_alias,@"STO_CUDA_RESERVED_SHARED STV_DEFAULT"
__nv_reservedSMEM_offset_0_alias:
	.zero		0
	.zero		64


//--------------------- .nv.constant0._Z15matrixMulKernelPfS_S_iii --------------------------
	.section	.nv.constant0._Z15matrixMulKernelPfS_S_iii,"a",@progbits
	.sectionflags	@""
	.align	4
.nv.constant0._Z15matrixMulKernelPfS_S_iii:
	.zero		932


//--------------------- SYMBOLS --------------------------

	.type		.nv.reservedSmem.offset0,@object
	.size		.nv.reservedSmem.offset0,0x4
	.type		.nv.reservedSmem.cap,@object
	.size		.nv.reservedSmem.cap,0x4
	.type		__assertfail,@function
